//
// Generated by NVIDIA NVVM Compiler
//
// Compiler Build ID: CL-36424714
// Cuda compilation tools, release 13.0, V13.0.88
// Based on NVVM 20.0.0
//

.version 9.0
.target sm_100
.address_size 64

	// .globl	_Z16write_thread_idxPi

.visible .entry _Z16write_thread_idxPi(
	.param .u64 .ptr .align 1 _Z16write_thread_idxPi_param_0
)
{
	.reg .b32 	%r<10>;
	.reg .b64 	%rd<5>;

	ld.param.u64 	%rd1, [_Z16write_thread_idxPi_param_0];
	cvta.to.global.u64 	%rd2, %rd1;
	mov.u32 	%r1, %ctaid.x;
	mov.u32 	%r2, %ntid.x;
	mov.u32 	%r3, %tid.x;
	mad.lo.s32 	%r4, %r1, %r2, %r3;
	mov.u32 	%r5, %ctaid.y;
	mov.u32 	%r6, %ntid.y;
	mul.lo.s32 	%r7, %r5, %r6;
	mov.u32 	%r8, %nctaid.x;
	mad.lo.s32 	%r9, %r7, %r8, %r4;
	mul.wide.s32 	%rd3, %r9, 4;
	add.s64 	%rd4, %rd2, %rd3;
	st.global.u32 	[%rd4], %r9;
	ret;

}


// ===== COMPILED SASS (sm_100) =====

	.target	sm_100

	.elftype	@"ET_EXEC"


//--------------------- .note.nv.tkinfo           --------------------------
	.section	.note.nv.tkinfo,"",@"SHT_NOTE"
	.sectionflags	@"SHF_NOTE_NV_TKINFO"
	.tkinfo
        /*0018*/ 	.word	0x00000002
        /*0030*/ 	.string	""
        /*0030*/ 	.string	"ptxas"
        /*0030*/ 	.string	"Cuda compilation tools, release 13.0, V13.0.88"
        /*0030*/ 	.string	"Build cuda_13.0.r13.0/compiler.36424714_0"
        /*0030*/ 	.string	"-arch sm_100 -m 64 "



//--------------------- .note.nv.cuinfo           --------------------------
	.section	.note.nv.cuinfo,"",@"SHT_NOTE"
	.sectionflags	@"SHF_NOTE_NV_CUINFO"
        /*0018*/ 	.short	0x0002
        /*001a*/ 	.short	0x0064
        /*001c*/ 	.short	0x0082
	.zero		2


//--------------------- .nv.info                  --------------------------
	.section	.nv.info,"",@"SHT_CUDA_INFO"
	.align	4


	//----- nvinfo : EIATTR_REGCOUNT
	.align		4
        /*0000*/ 	.byte	0x04, 0x2f
        /*0002*/ 	.short	(.L_1 - .L_0)
	.align		4
.L_0:
        /*0004*/ 	.word	index@(_Z16write_thread_idxPi)
        /*0008*/ 	.word	0x0000000a


	//----- nvinfo : EIATTR_FRAME_SIZE
	.align		4
.L_1:
        /*000c*/ 	.byte	0x04, 0x11
        /*000e*/ 	.short	(.L_3 - .L_2)
	.align		4
.L_2:
        /*0010*/ 	.word	index@(_Z16write_thread_idxPi)
        /*0014*/ 	.word	0x00000000


	//----- nvinfo : EIATTR_MIN_STACK_SIZE
	.align		4
.L_3:
        /*0018*/ 	.byte	0x04, 0x12
        /*001a*/ 	.short	(.L_5 - .L_4)
	.align		4
.L_4:
        /*001c*/ 	.word	index@(_Z16write_thread_idxPi)
        /*0020*/ 	.word	0x00000000
.L_5:


//--------------------- .nv.compat                --------------------------
	.section	.nv.compat,"",@"SHT_CUDA_COMPAT_INFO"
	.align	4
        /*0000*/ 	.byte	0x02, 0x09, 0x00, 0x00, 0x02, 0x02, 0x01, 0x00, 0x02, 0x05, 0x05, 0x00, 0x03, 0x07, 0x01, 0x01
        /*0010*/ 	.byte	0x02, 0x03, 0x00, 0x00, 0x02, 0x06, 0x01, 0x00, 0x04, 0x0b, 0x08, 0x00, 0x09, 0x00, 0x00, 0x00
        /*0020*/ 	.byte	0x00, 0x00, 0x00, 0x00


//--------------------- .nv.info._Z16write_thread_idxPi --------------------------
	.section	.nv.info._Z16write_thread_idxPi,"",@"SHT_CUDA_INFO"
	.sectionflags	@""
	.align	4


	//----- nvinfo : EIATTR_CUDA_API_VERSION
	.align		4
        /*0000*/ 	.byte	0x04, 0x37
        /*0002*/ 	.short	(.L_7 - .L_6)
.L_6:
        /*0004*/ 	.word	0x00000082


	//----- nvinfo : EIATTR_KPARAM_INFO
	.align		4
.L_7:
        /*0008*/ 	.byte	0x04, 0x17
        /*000a*/ 	.short	(.L_9 - .L_8)
.L_8:
        /*000c*/ 	.word	0x00000000
        /*0010*/ 	.short	0x0000
        /*0012*/ 	.short	0x0000
        /*0014*/ 	.byte	0x00, 0xf5, 0x21, 0x00


	//----- nvinfo : EIATTR_SPARSE_MMA_MASK
	.align		4
.L_9:
        /*0018*/ 	.byte	0x03, 0x50
        /*001a*/ 	.short	0x0000


	//----- nvinfo : EIATTR_MAXREG_COUNT
	.align		4
        /*001c*/ 	.byte	0x03, 0x1b
        /*001e*/ 	.short	0x00ff


	//----- nvinfo : EIATTR_MERCURY_ISA_VERSION
	.align		4
        /*0020*/ 	.byte	0x03, 0x5f
        /*0022*/ 	.short	0x0101


	//----- nvinfo : EIATTR_VRC_CTA_INIT_COUNT
	.align		4
        /*0024*/ 	.byte	0x02, 0x4a
	.zero		1
	.zero		1


	//----- nvinfo : EIATTR_EXIT_INSTR_OFFSETS
	.align		4
        /*0028*/ 	.byte	0x04, 0x1c
        /*002a*/ 	.short	(.L_11 - .L_10)


	//   ....[0]....
.L_10:
        /*002c*/ 	.word	0x000000e0


	//----- nvinfo : EIATTR_CBANK_PARAM_SIZE
	.align		4
.L_11:
        /*0030*/ 	.byte	0x03, 0x19
        /*0032*/ 	.short	0x0008


	//----- nvinfo : EIATTR_PARAM_CBANK
	.align		4
        /*0034*/ 	.byte	0x04, 0x0a
        /*0036*/ 	.short	(.L_13 - .L_12)
	.align		4
.L_12:
        /*0038*/ 	.word	index@(.nv.constant0._Z16write_thread_idxPi)
        /*003c*/ 	.short	0x0380
        /*003e*/ 	.short	0x0008


	//----- nvinfo : EIATTR_SW_WAR
	.align		4
.L_13:
        /*0040*/ 	.byte	0x04, 0x36
        /*0042*/ 	.short	(.L_15 - .L_14)
.L_14:
        /*0044*/ 	.word	0x00000008
.L_15:


//--------------------- .nv.callgraph             --------------------------
	.section	.nv.callgraph,"",@"SHT_CUDA_CALLGRAPH"
	.align	4
	.sectionentsize	8
	.align		4
        /*0000*/ 	.word	0x00000000
	.align		4
        /*0004*/ 	.word	0xffffffff
	.align		4
        /*0008*/ 	.word	0x00000000
	.align		4
        /*000c*/ 	.word	0xfffffffe
	.align		4
        /*0010*/ 	.word	0x00000000
	.align		4
        /*0014*/ 	.word	0xfffffffd
	.align		4
        /*0018*/ 	.word	0x00000000
	.align		4
        /*001c*/ 	.word	0xfffffffc


//--------------------- .text._Z16write_thread_idxPi --------------------------
	.section	.text._Z16write_thread_idxPi,"ax",@progbits
	.align	128
        .global         _Z16write_thread_idxPi
        .type           _Z16write_thread_idxPi,@function
        .size           _Z16write_thread_idxPi,(.L_x_1 - _Z16write_thread_idxPi)
        .other          _Z16write_thread_idxPi,@"STO_CUDA_ENTRY STV_DEFAULT"
_Z16write_thread_idxPi:
.text._Z16write_thread_idxPi:
[----:B------:R-:W-:Y:S01]  /*0000*/  LDC R1, c[0x0][0x37c] ;  /* 0x0000df00ff017b82 */ /* 0x000fe20000000800 */
[----:B------:R-:W0:Y:S07]  /*0010*/  S2R R5, SR_TID.X ;  /* 0x0000000000057919 */ /* 0x000e2e0000002100 */
[----:B------:R-:W1:Y:S01]  /*0020*/  S2UR UR4, SR_CTAID.Y ;  /* 0x00000000000479c3 */ /* 0x000e620000002600 */
[----:B------:R-:W2:Y:S07]  /*0030*/  LDCU.64 UR6, c[0x0][0x358] ;  /* 0x00006b00ff0677ac */ /* 0x000eae0008000a00 */
[----:B------:R-:W0:Y:S08]  /*0040*/  S2UR UR8, SR_CTAID.X ;  /* 0x00000000000879c3 */ /* 0x000e300000002500 */
[----:B------:R-:W0:Y:S01]  /*0050*/  LDC R0, c[0x0][0x360] ;  /* 0x0000d800ff007b82 */ /* 0x000e220000000800 */
[----:B------:R-:W1:Y:S07]  /*0060*/  LDCU UR5, c[0x0][0x364] ;  /* 0x00006c80ff0577ac */ /* 0x000e6e0008000800 */
[----:B------:R-:W3:Y:S08]  /*0070*/  LDC R7, c[0x0][0x370] ;  /* 0x0000dc00ff077b82 */ /* 0x000ef00000000800 */
[----:B------:R-:W4:Y:S01]  /*0080*/  LDC.64 R2, c[0x0][0x380] ;  /* 0x0000e000ff027b82 */ /* 0x000f220000000a00 */
[----:B-1----:R-:W-:Y:S01]  /*0090*/  UIMAD UR4, UR4, UR5, URZ ;  /* 0x00000005040472a4 */ /* 0x002fe2000f8e02ff */
[----:B0-----:R-:W-:-:S05]  /*00a0*/  IMAD R0, R0, UR8, R5 ;  /* 0x0000000800007c24 */ /* 0x001fca000f8e0205 */
[----:B---3--:R-:W-:-:S04]  /*00b0*/  IMAD R5, R7, UR4, R0 ;  /* 0x0000000407057c24 */ /* 0x008fc8000f8e0200 */
[----:B----4-:R-:W-:-:S05]  /*00c0*/  IMAD.WIDE R2, R5, 0x4, R2 ;  /* 0x0000000405027825 */ /* 0x010fca00078e0202 */
[----:B--2---:R-:W-:Y:S01]  /*00d0*/  STG.E desc[UR6][R2.64], R5 ;  /* 0x0000000502007986 */ /* 0x004fe2000c101906 */
[----:B------:R-:W-:Y:S05]  /*00e0*/  EXIT ;  /* 0x000000000000794d */ /* 0x000fea0003800000 */
.L_x_0:
[----:B------:R-:W-:-:S00]  /*00f0*/  BRA `(.L_x_0) ;  /* 0xfffffffc00fc7947 */ /* 0x000fc0000383ffff */
[----:B------:R-:W-:-:S00]  /*0100*/  NOP ;  /* 0x0000000000007918 */ /* 0x000fc00000000000 */
[----:B------:R-:W-:-:S00]  /*0110*/  NOP ;  /* 0x0000000000007918 */ /* 0x000fc00000000000 */
[----:B------:R-:W-:-:S00]  /*0120*/  NOP ;  /* 0x0000000000007918 */ /* 0x000fc00000000000 */
[----:B------:R-:W-:-:S00]  /*0130*/  NOP ;  /* 0x0000000000007918 */ /* 0x000fc00000000000 */
[----:B------:R-:W-:-:S00]  /*0140*/  NOP ;  /* 0x0000000000007918 */ /* 0x000fc00000000000 */
[----:B------:R-:W-:-:S00]  /*0150*/  NOP ;  /* 0x0000000000007918 */ /* 0x000fc00000000000 */
[----:B------:R-:W-:-:S00]  /*0160*/  NOP ;  /* 0x0000000000007918 */ /* 0x000fc00000000000 */
[----:B------:R-:W-:-:S00]  /*0170*/  NOP ;  /* 0x0000000000007918 */ /* 0x000fc00000000000 */
.L_x_1:


//--------------------- .nv.shared.reserved.0     --------------------------
	.section	.nv.shared.reserved.0,"aw",@nobits
	.weak		__nv_reservedSMEM_offset_0_alias
	.size		__nv_reservedSMEM_offset_0_alias, 0, 64
	.other		__nv_reservedSMEM_offset_0_alias,@"STO_CUDA_RESERVED_SHARED STV_DEFAULT"
__nv_reservedSMEM_offset_0_alias:
	.zero		0
	.zero		64


//--------------------- .nv.constant0._Z16write_thread_idxPi --------------------------
	.section	.nv.constant0._Z16write_thread_idxPi,"a",@progbits
	.sectionflags	@""
	.align	4
.nv.constant0._Z16write_thread_idxPi:
	.zero		904


//--------------------- SYMBOLS --------------------------

	.type		.nv.reservedSmem.offset0,@object
	.size		.nv.reservedSmem.offset0,0x4
